//
// Generated by NVIDIA NVVM Compiler
//
// Compiler Build ID: CL-36424714
// Cuda compilation tools, release 13.0, V13.0.88
// Based on NVVM 20.0.0
//

.version 9.0
.target sm_100
.address_size 64

	// .globl	_Z14sigmoid_float4PfS_ii

.visible .entry _Z14sigmoid_float4PfS_ii(
	.param .u64 .ptr .align 1 _Z14sigmoid_float4PfS_ii_param_0,
	.param .u64 .ptr .align 1 _Z14sigmoid_float4PfS_ii_param_1,
	.param .u32 _Z14sigmoid_float4PfS_ii_param_2,
	.param .u32 _Z14sigmoid_float4PfS_ii_param_3
)
{
	.reg .pred 	%p<18>;
	.reg .b32 	%r<47>;
	.reg .b32 	%f<96>;
	.reg .b64 	%rd<22>;

	ld.param.u64 	%rd5, [_Z14sigmoid_float4PfS_ii_param_0];
	ld.param.u64 	%rd6, [_Z14sigmoid_float4PfS_ii_param_1];
	ld.param.u32 	%r22, [_Z14sigmoid_float4PfS_ii_param_2];
	ld.param.u32 	%r23, [_Z14sigmoid_float4PfS_ii_param_3];
	cvta.to.global.u64 	%rd1, %rd6;
	cvta.to.global.u64 	%rd2, %rd5;
	mov.u32 	%r24, %ntid.x;
	mov.u32 	%r25, %ctaid.x;
	mov.u32 	%r26, %tid.x;
	mad.lo.s32 	%r1, %r24, %r25, %r26;
	mov.u32 	%r27, %ntid.y;
	mov.u32 	%r28, %ctaid.y;
	mov.u32 	%r29, %tid.y;
	mad.lo.s32 	%r2, %r27, %r28, %r29;
	shr.s32 	%r30, %r23, 31;
	shr.u32 	%r31, %r30, 30;
	add.s32 	%r32, %r23, %r31;
	shr.s32 	%r3, %r32, 2;
	setp.ge.u32 	%p1, %r2, %r22;
	setp.ge.u32 	%p2, %r1, %r3;
	or.pred  	%p3, %p1, %p2;
	@%p3 bra 	$L__BB0_2;
	mad.lo.s32 	%r33, %r3, %r2, %r1;
	mul.wide.s32 	%rd7, %r33, 16;
	add.s64 	%rd8, %rd2, %rd7;
	ld.global.v4.f32 	{%f1, %f2, %f3, %f4}, [%rd8];
	mul.f32 	%f5, %f1, 0fBFB8AA3B;
	ex2.approx.f32 	%f6, %f5;
	add.f32 	%f7, %f6, 0f3F800000;
	rcp.rn.f32 	%f8, %f7;
	mul.f32 	%f9, %f2, 0fBFB8AA3B;
	ex2.approx.f32 	%f10, %f9;
	add.f32 	%f11, %f10, 0f3F800000;
	rcp.rn.f32 	%f12, %f11;
	mul.f32 	%f13, %f3, 0fBFB8AA3B;
	ex2.approx.f32 	%f14, %f13;
	add.f32 	%f15, %f14, 0f3F800000;
	rcp.rn.f32 	%f16, %f15;
	mul.f32 	%f17, %f4, 0fBFB8AA3B;
	ex2.approx.f32 	%f18, %f17;
	add.f32 	%f19, %f18, 0f3F800000;
	rcp.rn.f32 	%f20, %f19;
	add.s64 	%rd9, %rd1, %rd7;
	st.global.v4.f32 	[%rd9], {%f8, %f12, %f16, %f20};
$L__BB0_2:
	setp.ge.u32 	%p4, %r2, %r22;
	shl.b32 	%r46, %r3, 2;
	setp.ne.s32 	%p5, %r1, 0;
	and.b32  	%r5, %r23, 3;
	setp.eq.s32 	%p6, %r5, 0;
	or.pred  	%p7, %p5, %p6;
	or.pred  	%p8, %p4, %p7;
	setp.ge.s32 	%p9, %r46, %r23;
	or.pred  	%p10, %p8, %p9;
	@%p10 bra 	$L__BB0_13;
	mul.lo.s32 	%r6, %r23, %r2;
	sub.s32 	%r7, %r23, %r46;
	and.b32  	%r8, %r7, 7;
	sub.s32 	%r35, %r46, %r23;
	setp.gt.u32 	%p11, %r35, -8;
	@%p11 bra 	$L__BB0_6;
	and.b32  	%r36, %r7, -8;
	neg.s32 	%r42, %r36;
	add.s64 	%rd3, %rd2, 16;
	add.s32 	%r41, %r6, %r46;
	add.s64 	%rd4, %rd1, 16;
$L__BB0_5:
	.pragma "nounroll";
	mul.wide.s32 	%rd10, %r41, 4;
	add.s64 	%rd11, %rd3, %rd10;
	add.s64 	%rd12, %rd4, %rd10;
	ld.global.f32 	%f21, [%rd11+-16];
	mul.f32 	%f22, %f21, 0fBFB8AA3B;
	ex2.approx.f32 	%f23, %f22;
	add.f32 	%f24, %f23, 0f3F800000;
	rcp.rn.f32 	%f25, %f24;
	st.global.f32 	[%rd12+-16], %f25;
	ld.global.f32 	%f26, [%rd11+-12];
	mul.f32 	%f27, %f26, 0fBFB8AA3B;
	ex2.approx.f32 	%f28, %f27;
	add.f32 	%f29, %f28, 0f3F800000;
	rcp.rn.f32 	%f30, %f29;
	st.global.f32 	[%rd12+-12], %f30;
	ld.global.f32 	%f31, [%rd11+-8];
	mul.f32 	%f32, %f31, 0fBFB8AA3B;
	ex2.approx.f32 	%f33, %f32;
	add.f32 	%f34, %f33, 0f3F800000;
	rcp.rn.f32 	%f35, %f34;
	st.global.f32 	[%rd12+-8], %f35;
	ld.global.f32 	%f36, [%rd11+-4];
	mul.f32 	%f37, %f36, 0fBFB8AA3B;
	ex2.approx.f32 	%f38, %f37;
	add.f32 	%f39, %f38, 0f3F800000;
	rcp.rn.f32 	%f40, %f39;
	st.global.f32 	[%rd12+-4], %f40;
	ld.global.f32 	%f41, [%rd11];
	mul.f32 	%f42, %f41, 0fBFB8AA3B;
	ex2.approx.f32 	%f43, %f42;
	add.f32 	%f44, %f43, 0f3F800000;
	rcp.rn.f32 	%f45, %f44;
	st.global.f32 	[%rd12], %f45;
	ld.global.f32 	%f46, [%rd11+4];
	mul.f32 	%f47, %f46, 0fBFB8AA3B;
	ex2.approx.f32 	%f48, %f47;
	add.f32 	%f49, %f48, 0f3F800000;
	rcp.rn.f32 	%f50, %f49;
	st.global.f32 	[%rd12+4], %f50;
	ld.global.f32 	%f51, [%rd11+8];
	mul.f32 	%f52, %f51, 0fBFB8AA3B;
	ex2.approx.f32 	%f53, %f52;
	add.f32 	%f54, %f53, 0f3F800000;
	rcp.rn.f32 	%f55, %f54;
	st.global.f32 	[%rd12+8], %f55;
	ld.global.f32 	%f56, [%rd11+12];
	mul.f32 	%f57, %f56, 0fBFB8AA3B;
	ex2.approx.f32 	%f58, %f57;
	add.f32 	%f59, %f58, 0f3F800000;
	rcp.rn.f32 	%f60, %f59;
	st.global.f32 	[%rd12+12], %f60;
	add.s32 	%r46, %r46, 8;
	add.s32 	%r42, %r42, 8;
	add.s32 	%r41, %r41, 8;
	setp.ne.s32 	%p12, %r42, 0;
	@%p12 bra 	$L__BB0_5;
$L__BB0_6:
	setp.eq.s32 	%p13, %r8, 0;
	@%p13 bra 	$L__BB0_13;
	setp.lt.u32 	%p14, %r8, 4;
	@%p14 bra 	$L__BB0_9;
	add.s32 	%r37, %r46, %r6;
	mul.wide.s32 	%rd13, %r37, 4;
	add.s64 	%rd14, %rd2, %rd13;
	ld.global.f32 	%f61, [%rd14];
	mul.f32 	%f62, %f61, 0fBFB8AA3B;
	ex2.approx.f32 	%f63, %f62;
	add.f32 	%f64, %f63, 0f3F800000;
	rcp.rn.f32 	%f65, %f64;
	add.s64 	%rd15, %rd1, %rd13;
	st.global.f32 	[%rd15], %f65;
	ld.global.f32 	%f66, [%rd14+4];
	mul.f32 	%f67, %f66, 0fBFB8AA3B;
	ex2.approx.f32 	%f68, %f67;
	add.f32 	%f69, %f68, 0f3F800000;
	rcp.rn.f32 	%f70, %f69;
	st.global.f32 	[%rd15+4], %f70;
	ld.global.f32 	%f71, [%rd14+8];
	mul.f32 	%f72, %f71, 0fBFB8AA3B;
	ex2.approx.f32 	%f73, %f72;
	add.f32 	%f74, %f73, 0f3F800000;
	rcp.rn.f32 	%f75, %f74;
	st.global.f32 	[%rd15+8], %f75;
	ld.global.f32 	%f76, [%rd14+12];
	mul.f32 	%f77, %f76, 0fBFB8AA3B;
	ex2.approx.f32 	%f78, %f77;
	add.f32 	%f79, %f78, 0f3F800000;
	rcp.rn.f32 	%f80, %f79;
	st.global.f32 	[%rd15+12], %f80;
	add.s32 	%r46, %r46, 4;
$L__BB0_9:
	setp.eq.s32 	%p15, %r5, 1;
	@%p15 bra 	$L__BB0_11;
	add.s32 	%r38, %r46, %r6;
	mul.wide.s32 	%rd16, %r38, 4;
	add.s64 	%rd17, %rd2, %rd16;
	ld.global.f32 	%f81, [%rd17];
	mul.f32 	%f82, %f81, 0fBFB8AA3B;
	ex2.approx.f32 	%f83, %f82;
	add.f32 	%f84, %f83, 0f3F800000;
	rcp.rn.f32 	%f85, %f84;
	add.s64 	%rd18, %rd1, %rd16;
	st.global.f32 	[%rd18], %f85;
	ld.global.f32 	%f86, [%rd17+4];
	mul.f32 	%f87, %f86, 0fBFB8AA3B;
	ex2.approx.f32 	%f88, %f87;
	add.f32 	%f89, %f88, 0f3F800000;
	rcp.rn.f32 	%f90, %f89;
	st.global.f32 	[%rd18+4], %f90;
	add.s32 	%r46, %r46, 2;
$L__BB0_11:
	and.b32  	%r39, %r23, 1;
	setp.eq.b32 	%p16, %r39, 1;
	not.pred 	%p17, %p16;
	@%p17 bra 	$L__BB0_13;
	add.s32 	%r40, %r46, %r6;
	mul.wide.s32 	%rd19, %r40, 4;
	add.s64 	%rd20, %rd2, %rd19;
	ld.global.f32 	%f91, [%rd20];
	mul.f32 	%f92, %f91, 0fBFB8AA3B;
	ex2.approx.f32 	%f93, %f92;
	add.f32 	%f94, %f93, 0f3F800000;
	rcp.rn.f32 	%f95, %f94;
	add.s64 	%rd21, %rd1, %rd19;
	st.global.f32 	[%rd21], %f95;
$L__BB0_13:
	ret;

}


// ===== COMPILED SASS (sm_100) =====

	.target	sm_100

	.elftype	@"ET_EXEC"


//--------------------- .note.nv.tkinfo           --------------------------
	.section	.note.nv.tkinfo,"",@"SHT_NOTE"
	.sectionflags	@"SHF_NOTE_NV_TKINFO"
	.tkinfo
        /*0018*/ 	.word	0x00000002
        /*0030*/ 	.string	""
        /*0030*/ 	.string	"ptxas"
        /*0030*/ 	.string	"Cuda compilation tools, release 13.0, V13.0.88"
        /*0030*/ 	.string	"Build cuda_13.0.r13.0/compiler.36424714_0"
        /*0030*/ 	.string	"-arch sm_100 -m 64 "



//--------------------- .note.nv.cuinfo           --------------------------
	.section	.note.nv.cuinfo,"",@"SHT_NOTE"
	.sectionflags	@"SHF_NOTE_NV_CUINFO"
        /*0018*/ 	.short	0x0002
        /*001a*/ 	.short	0x0064
        /*001c*/ 	.short	0x0082
	.zero		2


//--------------------- .nv.info                  --------------------------
	.section	.nv.info,"",@"SHT_CUDA_INFO"
	.align	4


	//----- nvinfo : EIATTR_REGCOUNT
	.align		4
        /*0000*/ 	.byte	0x04, 0x2f
        /*0002*/ 	.short	(.L_1 - .L_0)
	.align		4
.L_0:
        /*0004*/ 	.word	index@(_Z14sigmoid_float4PfS_ii)
        /*0008*/ 	.word	0x00000016


	//----- nvinfo : EIATTR_FRAME_SIZE
	.align		4
.L_1:
        /*000c*/ 	.byte	0x04, 0x11
        /*000e*/ 	.short	(.L_3 - .L_2)
	.align		4
.L_2:
        /*0010*/ 	.word	index@($__internal_0_$__cuda_sm20_rcp_rn_f32_slowpath)
        /*0014*/ 	.word	0x00000000


	//----- nvinfo : EIATTR_FRAME_SIZE
	.align		4
.L_3:
        /*0018*/ 	.byte	0x04, 0x11
        /*001a*/ 	.short	(.L_5 - .L_4)
	.align		4
.L_4:
        /*001c*/ 	.word	index@(_Z14sigmoid_float4PfS_ii)
        /*0020*/ 	.word	0x00000000


	//----- nvinfo : EIATTR_MIN_STACK_SIZE
	.align		4
.L_5:
        /*0024*/ 	.byte	0x04, 0x12
        /*0026*/ 	.short	(.L_7 - .L_6)
	.align		4
.L_6:
        /*0028*/ 	.word	index@(_Z14sigmoid_float4PfS_ii)
        /*002c*/ 	.word	0x00000000
.L_7:


//--------------------- .nv.compat                --------------------------
	.section	.nv.compat,"",@"SHT_CUDA_COMPAT_INFO"
	.align	4
        /*0000*/ 	.byte	0x02, 0x09, 0x00, 0x00, 0x02, 0x02, 0x01, 0x00, 0x02, 0x05, 0x05, 0x00, 0x03, 0x07, 0x01, 0x01
        /*0010*/ 	.byte	0x02, 0x03, 0x00, 0x00, 0x02, 0x06, 0x01, 0x00, 0x04, 0x0b, 0x08, 0x00, 0x01, 0x00, 0x00, 0x00
        /*0020*/ 	.byte	0x00, 0x00, 0x00, 0x00


//--------------------- .nv.info._Z14sigmoid_float4PfS_ii --------------------------
	.section	.nv.info._Z14sigmoid_float4PfS_ii,"",@"SHT_CUDA_INFO"
	.sectionflags	@""
	.align	4


	//----- nvinfo : EIATTR_CUDA_API_VERSION
	.align		4
        /*0000*/ 	.byte	0x04, 0x37
        /*0002*/ 	.short	(.L_9 - .L_8)
.L_8:
        /*0004*/ 	.word	0x00000082


	//----- nvinfo : EIATTR_KPARAM_INFO
	.align		4
.L_9:
        /*0008*/ 	.byte	0x04, 0x17
        /*000a*/ 	.short	(.L_11 - .L_10)
.L_10:
        /*000c*/ 	.word	0x00000000
        /*0010*/ 	.short	0x0003
        /*0012*/ 	.short	0x0014
        /*0014*/ 	.byte	0x00, 0xf0, 0x11, 0x00


	//----- nvinfo : EIATTR_KPARAM_INFO
	.align		4
.L_11:
        /*0018*/ 	.byte	0x04, 0x17
        /*001a*/ 	.short	(.L_13 - .L_12)
.L_12:
        /*001c*/ 	.word	0x00000000
        /*0020*/ 	.short	0x0002
        /*0022*/ 	.short	0x0010
        /*0024*/ 	.byte	0x00, 0xf0, 0x11, 0x00


	//----- nvinfo : EIATTR_KPARAM_INFO
	.align		4
.L_13:
        /*0028*/ 	.byte	0x04, 0x17
        /*002a*/ 	.short	(.L_15 - .L_14)
.L_14:
        /*002c*/ 	.word	0x00000000
        /*0030*/ 	.short	0x0001
        /*0032*/ 	.short	0x0008
        /*0034*/ 	.byte	0x00, 0xf5, 0x21, 0x00


	//----- nvinfo : EIATTR_KPARAM_INFO
	.align		4
.L_15:
        /*0038*/ 	.byte	0x04, 0x17
        /*003a*/ 	.short	(.L_17 - .L_16)
.L_16:
        /*003c*/ 	.word	0x00000000
        /*0040*/ 	.short	0x0000
        /*0042*/ 	.short	0x0000
        /*0044*/ 	.byte	0x00, 0xf5, 0x21, 0x00


	//----- nvinfo : EIATTR_SPARSE_MMA_MASK
	.align		4
.L_17:
        /*0048*/ 	.byte	0x03, 0x50
        /*004a*/ 	.short	0x0000


	//----- nvinfo : EIATTR_MAXREG_COUNT
	.align		4
        /*004c*/ 	.byte	0x03, 0x1b
        /*004e*/ 	.short	0x00ff


	//----- nvinfo : EIATTR_MERCURY_ISA_VERSION
	.align		4
        /*0050*/ 	.byte	0x03, 0x5f
        /*0052*/ 	.short	0x0101


	//----- nvinfo : EIATTR_VRC_CTA_INIT_COUNT
	.align		4
        /*0054*/ 	.byte	0x02, 0x4a
	.zero		1
	.zero		1


	//----- nvinfo : EIATTR_EXIT_INSTR_OFFSETS
	.align		4
        /*0058*/ 	.byte	0x04, 0x1c
        /*005a*/ 	.short	(.L_19 - .L_18)


	//   ....[0]....
.L_18:
        /*005c*/ 	.word	0x00000700


	//   ....[1]....
        /*0060*/ 	.word	0x000013a0


	//   ....[2]....
        /*0064*/ 	.word	0x00001d60


	//   ....[3]....
        /*0068*/ 	.word	0x00001f30


	//----- nvinfo : EIATTR_CRS_STACK_SIZE
	.align		4
.L_19:
        /*006c*/ 	.byte	0x04, 0x1e
        /*006e*/ 	.short	(.L_21 - .L_20)
.L_20:
        /*0070*/ 	.word	0x00000000


	//----- nvinfo : EIATTR_CBANK_PARAM_SIZE
	.align		4
.L_21:
        /*0074*/ 	.byte	0x03, 0x19
        /*0076*/ 	.short	0x0018


	//----- nvinfo : EIATTR_PARAM_CBANK
	.align		4
        /*0078*/ 	.byte	0x04, 0x0a
        /*007a*/ 	.short	(.L_23 - .L_22)
	.align		4
.L_22:
        /*007c*/ 	.word	index@(.nv.constant0._Z14sigmoid_float4PfS_ii)
        /*0080*/ 	.short	0x0380
        /*0082*/ 	.short	0x0018


	//----- nvinfo : EIATTR_SW_WAR
	.align		4
.L_23:
        /*0084*/ 	.byte	0x04, 0x36
        /*0086*/ 	.short	(.L_25 - .L_24)
.L_24:
        /*0088*/ 	.word	0x00000008
.L_25:


//--------------------- .nv.callgraph             --------------------------
	.section	.nv.callgraph,"",@"SHT_CUDA_CALLGRAPH"
	.align	4
	.sectionentsize	8
	.align		4
        /*0000*/ 	.word	0x00000000
	.align		4
        /*0004*/ 	.word	0xffffffff
	.align		4
        /*0008*/ 	.word	0x00000000
	.align		4
        /*000c*/ 	.word	0xfffffffe
	.align		4
        /*0010*/ 	.word	0x00000000
	.align		4
        /*0014*/ 	.word	0xfffffffd
	.align		4
        /*0018*/ 	.word	0x00000000
	.align		4
        /*001c*/ 	.word	0xfffffffc


//--------------------- .text._Z14sigmoid_float4PfS_ii --------------------------
	.section	.text._Z14sigmoid_float4PfS_ii,"ax",@progbits
	.align	128
        .global         _Z14sigmoid_float4PfS_ii
        .type           _Z14sigmoid_float4PfS_ii,@function
        .size           _Z14sigmoid_float4PfS_ii,(.L_x_68 - _Z14sigmoid_float4PfS_ii)
        .other          _Z14sigmoid_float4PfS_ii,@"STO_CUDA_ENTRY STV_DEFAULT"
_Z14sigmoid_float4PfS_ii:
.text._Z14sigmoid_float4PfS_ii:
[----:B------:R-:W-:Y:S01]  /*0000*/  LDC R1, c[0x0][0x37c] ;  /* 0x0000df00ff017b82 */ /* 0x000fe20000000800 */
[----:B------:R-:W0:Y:S01]  /*0010*/  S2R R15, SR_CTAID.X ;  /* 0x00000000000f7919 */ /* 0x000e220000002500 */
[----:B------:R-:W1:Y:S01]  /*0020*/  LDCU.64 UR8, c[0x0][0x390] ;  /* 0x00007200ff0877ac */ /* 0x000e620008000a00 */
[----:B------:R-:W-:Y:S01]  /*0030*/  BSSY.RECONVERGENT B1, `(.L_x_0) ;  /* 0x0000066000017945 */ /* 0x000fe20003800200 */
[----:B------:R-:W0:Y:S01]  /*0040*/  S2R R0, SR_TID.X ;  /* 0x0000000000007919 */ /* 0x000e220000002100 */
[----:B------:R-:W0:Y:S01]  /*0050*/  LDCU UR5, c[0x0][0x360] ;  /* 0x00006c00ff0577ac */ /* 0x000e220008000800 */
[----:B------:R-:W2:Y:S01]  /*0060*/  S2R R2, SR_CTAID.Y ;  /* 0x0000000000027919 */ /* 0x000ea20000002600 */
[----:B------:R-:W2:Y:S01]  /*0070*/  LDCU UR6, c[0x0][0x364] ;  /* 0x00006c80ff0677ac */ /* 0x000ea20008000800 */
[----:B------:R-:W2:Y:S01]  /*0080*/  S2R R3, SR_TID.Y ;  /* 0x0000000000037919 */ /* 0x000ea20000002200 */
[----:B------:R-:W3:Y:S01]  /*0090*/  LDCU.64 UR14, c[0x0][0x358] ;  /* 0x00006b00ff0e77ac */ /* 0x000ee20008000a00 */
[----:B-1----:R-:W-:-:S04]  /*00a0*/  USHF.R.S32.HI UR4, URZ, 0x1f, UR9 ;  /* 0x0000001fff047899 */ /* 0x002fc80008011409 */
[----:B------:R-:W-:-:S04]  /*00b0*/  ULEA.HI UR4, UR4, UR9, URZ, 0x2 ;  /* 0x0000000904047291 */ /* 0x000fc8000f8f10ff */
[----:B------:R-:W-:Y:S01]  /*00c0*/  USHF.R.S32.HI UR4, URZ, 0x2, UR4 ;  /* 0x00000002ff047899 */ /* 0x000fe20008011404 */
[----:B0-----:R-:W-:-:S05]  /*00d0*/  IMAD R15, R15, UR5, R0 ;  /* 0x000000050f0f7c24 */ /* 0x001fca000f8e0200 */
[----:B------:R-:W-:Y:S01]  /*00e0*/  ISETP.GE.U32.AND P0, PT, R15, UR4, PT ;  /* 0x000000040f007c0c */ /* 0x000fe2000bf06070 */
[----:B--2---:R-:W-:-:S05]  /*00f0*/  IMAD R2, R2, UR6, R3 ;  /* 0x0000000602027c24 */ /* 0x004fca000f8e0203 */
[----:B------:R-:W-:-:S13]  /*0100*/  ISETP.GE.U32.OR P0, PT, R2, UR8, P0 ;  /* 0x0000000802007c0c */ /* 0x000fda0008706470 */
[----:B---3--:R-:W-:Y:S05]  /*0110*/  @P0 BRA `(.L_x_1) ;  /* 0x00000004005c0947 */ /* 0x008fea0003800000 */
[----:B------:R-:W0:Y:S01]  /*0120*/  LDC.64 R8, c[0x0][0x380] ;  /* 0x0000e000ff087b82 */ /* 0x000e220000000a00 */
[----:B------:R-:W-:-:S04]  /*0130*/  IMAD R16, R2, UR4, R15 ;  /* 0x0000000402107c24 */ /* 0x000fc8000f8e020f */
[----:B0-----:R-:W-:-:S06]  /*0140*/  IMAD.WIDE R8, R16, 0x10, R8 ;  /* 0x0000001010087825 */ /* 0x001fcc00078e0208 */
[----:B------:R-:W2:Y:S01]  /*0150*/  LDG.E.128 R8, desc[UR14][R8.64] ;  /* 0x0000000e08087981 */ /* 0x000ea2000c1e1d00 */
[----:B------:R-:W-:Y:S01]  /*0160*/  BSSY.RECONVERGENT B2, `(.L_x_2) ;  /* 0x0000013000027945 */ /* 0x000fe20003800200 */
[----:B--2---:R-:W-:-:S05]  /*0170*/  FMUL R0, R8, -1.4426950216293334961 ;  /* 0xbfb8aa3b08007820 */ /* 0x004fca0000400000 */
[----:B------:R-:W-:-:S13]  /*0180*/  FSETP.GEU.AND P0, PT, R0, -126, PT ;  /* 0xc2fc00000000780b */ /* 0x000fda0003f0e000 */
[----:B------:R-:W-:-:S04]  /*0190*/  @!P0 FMUL R0, R0, 0.5 ;  /* 0x3f00000000008820 */ /* 0x000fc80000400000 */
[----:B------:R-:W0:Y:S02]  /*01a0*/  MUFU.EX2 R3, R0 ;  /* 0x0000000000037308 */ /* 0x000e240000000800 */
[----:B0-----:R-:W-:-:S04]  /*01b0*/  @!P0 FMUL R3, R3, R3 ;  /* 0x0000000303038220 */ /* 0x001fc80000400000 */
[----:B------:R-:W-:-:S05]  /*01c0*/  FADD R0, R3, 1 ;  /* 0x3f80000003007421 */ /* 0x000fca0000000000 */
[----:B------:R-:W-:-:S04]  /*01d0*/  IADD3 R3, PT, PT, R0, 0x1800000, RZ ;  /* 0x0180000000037810 */ /* 0x000fc80007ffe0ff */
[----:B------:R-:W-:-:S04]  /*01e0*/  LOP3.LUT R3, R3, 0x7f800000, RZ, 0xc0, !PT ;  /* 0x7f80000003037812 */ /* 0x000fc800078ec0ff */
[----:B------:R-:W-:-:S13]  /*01f0*/  ISETP.GT.U32.AND P0, PT, R3, 0x1ffffff, PT ;  /* 0x01ffffff0300780c */ /* 0x000fda0003f04070 */
[----:B------:R-:W-:Y:S05]  /*0200*/  @P0 BRA `(.L_x_3) ;  /* 0x0000000000100947 */ /* 0x000fea0003800000 */
[----:B------:R-:W-:-:S07]  /*0210*/  MOV R4, 0x230 ;  /* 0x0000023000047802 */ /* 0x000fce0000000f00 */
[----:B------:R-:W-:Y:S05]  /*0220*/  CALL.REL.NOINC `($__internal_0_$__cuda_sm20_rcp_rn_f32_slowpath) ;  /* 0x0000001c00447944 */ /* 0x000fea0003c00000 */
[----:B------:R-:W-:Y:S01]  /*0230*/  MOV R8, R5 ;  /* 0x0000000500087202 */ /* 0x000fe20000000f00 */
[----:B------:R-:W-:Y:S06]  /*0240*/  BRA `(.L_x_4) ;  /* 0x0000000000107947 */ /* 0x000fec0003800000 */
.L_x_3:
[----:B------:R-:W0:Y:S02]  /*0250*/  MUFU.RCP R3, R0 ;  /* 0x0000000000037308 */ /* 0x000e240000001000 */
[----:B0-----:R-:W-:-:S04]  /*0260*/  FFMA R4, R0, R3, -1 ;  /* 0xbf80000000047423 */ /* 0x001fc80000000003 */
[----:B------:R-:W-:-:S04]  /*0270*/  FADD.FTZ R4, -R4, -RZ ;  /* 0x800000ff04047221 */ /* 0x000fc80000010100 */
[----:B------:R-:W-:-:S07]  /*0280*/  FFMA R8, R3, R4, R3 ;  /* 0x0000000403087223 */ /* 0x000fce0000000003 */
.L_x_4:
[----:B------:R-:W-:Y:S05]  /*0290*/  BSYNC.RECONVERGENT B2 ;  /* 0x0000000000027941 */ /* 0x000fea0003800200 */
.L_x_2:
[----:B------:R-:W-:Y:S01]  /*02a0*/  FMUL R9, R9, -1.4426950216293334961 ;  /* 0xbfb8aa3b09097820 */ /* 0x000fe20000400000 */
[----:B------:R-:W-:Y:S04]  /*02b0*/  BSSY.RECONVERGENT B2, `(.L_x_5) ;  /* 0x0000012000027945 */ /* 0x000fe80003800200 */
        /* <DEDUP_REMOVED lines=13> */
.L_x_6:
[----:B------:R-:W0:Y:S02]  /*0390*/  MUFU.RCP R9, R0 ;  /* 0x0000000000097308 */ /* 0x000e240000001000 */
[----:B0-----:R-:W-:-:S04]  /*03a0*/  FFMA R3, R0, R9, -1 ;  /* 0xbf80000000037423 */ /* 0x001fc80000000009 */
[----:B------:R-:W-:-:S04]  /*03b0*/  FADD.FTZ R4, -R3, -RZ ;  /* 0x800000ff03047221 */ /* 0x000fc80000010100 */
[----:B------:R-:W-:-:S07]  /*03c0*/  FFMA R9, R9, R4, R9 ;  /* 0x0000000409097223 */ /* 0x000fce0000000009 */
.L_x_7:
[----:B------:R-:W-:Y:S05]  /*03d0*/  BSYNC.RECONVERGENT B2 ;  /* 0x0000000000027941 */ /* 0x000fea0003800200 */
.L_x_5:
        /* <DEDUP_REMOVED lines=15> */
.L_x_9:
[----:B------:R-:W0:Y:S02]  /*04d0*/  MUFU.RCP R3, R0 ;  /* 0x0000000000037308 */ /* 0x000e240000001000 */
[----:B0-----:R-:W-:-:S04]  /*04e0*/  FFMA R4, R0, R3, -1 ;  /* 0xbf80000000047423 */ /* 0x001fc80000000003 */
[----:B------:R-:W-:-:S04]  /*04f0*/  FADD.FTZ R4, -R4, -RZ ;  /* 0x800000ff04047221 */ /* 0x000fc80000010100 */
[----:B------:R-:W-:-:S07]  /*0500*/  FFMA R10, R3, R4, R3 ;  /* 0x00000004030a7223 */ /* 0x000fce0000000003 */
.L_x_10:
[----:B------:R-:W-:Y:S05]  /*0510*/  BSYNC.RECONVERGENT B2 ;  /* 0x0000000000027941 */ /* 0x000fea0003800200 */
.L_x_8:
        /* <DEDUP_REMOVED lines=13> */
[----:B------:R-:W-:Y:S01]  /*05f0*/  IMAD.MOV.U32 R11, RZ, RZ, R5 ;  /* 0x000000ffff0b7224 */ /* 0x000fe200078e0005 */
[----:B------:R-:W-:Y:S06]  /*0600*/  BRA `(.L_x_13) ;  /* 0x0000000000107947 */ /* 0x000fec0003800000 */
.L_x_12:
[----:B------:R-:W0:Y:S02]  /*0610*/  MUFU.RCP R11, R0 ;  /* 0x00000000000b7308 */ /* 0x000e240000001000 */
[----:B0-----:R-:W-:-:S04]  /*0620*/  FFMA R3, R0, R11, -1 ;  /* 0xbf80000000037423 */ /* 0x001fc8000000000b */
[----:B------:R-:W-:-:S04]  /*0630*/  FADD.FTZ R4, -R3, -RZ ;  /* 0x800000ff03047221 */ /* 0x000fc80000010100 */
[----:B------:R-:W-:-:S07]  /*0640*/  FFMA R11, R11, R4, R11 ;  /* 0x000000040b0b7223 */ /* 0x000fce000000000b */
.L_x_13:
[----:B------:R-:W-:Y:S05]  /*0650*/  BSYNC.RECONVERGENT B2 ;  /* 0x0000000000027941 */ /* 0x000fea0003800200 */
.L_x_11:
[----:B------:R-:W0:Y:S02]  /*0660*/  LDC.64 R4, c[0x0][0x388] ;  /* 0x0000e200ff047b82 */ /* 0x000e240000000a00 */
[----:B0-----:R-:W-:-:S05]  /*0670*/  IMAD.WIDE R16, R16, 0x10, R4 ;  /* 0x0000001010107825 */ /* 0x001fca00078e0204 */
[----:B------:R0:W-:Y:S02]  /*0680*/  STG.E.128 desc[UR14][R16.64], R8 ;  /* 0x0000000810007986 */ /* 0x0001e4000c101d0e */
.L_x_1:
[----:B------:R-:W-:Y:S05]  /*0690*/  BSYNC.RECONVERGENT B1 ;  /* 0x0000000000017941 */ /* 0x000fea0003800200 */
.L_x_0:
[----:B------:R-:W0:Y:S01]  /*06a0*/  LDC.64 R4, c[0x0][0x390] ;  /* 0x0000e400ff047b82 */ /* 0x000e220000000a00 */
[----:B------:R-:W-:Y:S01]  /*06b0*/  USHF.L.U32 UR12, UR4, 0x2, URZ ;  /* 0x00000002040c7899 */ /* 0x000fe200080006ff */
[----:B0-----:R-:W-:-:S04]  /*06c0*/  LOP3.LUT P0, R16, R5, 0x3, RZ, 0xc0, !PT ;  /* 0x0000000305107812 */ /* 0x001fc8000780c0ff */
[----:B------:R-:W-:-:S04]  /*06d0*/  ISETP.NE.OR P0, PT, R15, RZ, !P0 ;  /* 0x000000ff0f00720c */ /* 0x000fc80004705670 */
[----:B------:R-:W-:-:S04]  /*06e0*/  ISETP.GE.U32.OR P0, PT, R2, R4, P0 ;  /* 0x000000040200720c */ /* 0x000fc80000706470 */
[----:B------:R-:W-:-:S13]  /*06f0*/  ISETP.LE.OR P0, PT, R5, UR12, P0 ;  /* 0x0000000c05007c0c */ /* 0x000fda0008703670 */
[----:B------:R-:W-:Y:S05]  /*0700*/  @P0 EXIT ;  /* 0x000000000000094d */ /* 0x000fea0003800000 */
[C---:B------:R-:W-:Y:S02]  /*0710*/  IADD3 R0, PT, PT, -R5.reuse, UR12, RZ ;  /* 0x0000000c05007c10 */ /* 0x040fe4000fffe1ff */
[----:B------:R-:W-:Y:S02]  /*0720*/  IADD3 R19, PT, PT, R5, -UR12, RZ ;  /* 0x8000000c05137c10 */ /* 0x000fe4000fffe0ff */
[----:B------:R-:W-:Y:S02]  /*0730*/  ISETP.GT.U32.AND P0, PT, R0, -0x8, PT ;  /* 0xfffffff80000780c */ /* 0x000fe40003f04070 */
[----:B------:R-:W-:-:S11]  /*0740*/  LOP3.LUT R15, R19, 0x7, RZ, 0xc0, !PT ;  /* 0x00000007130f7812 */ /* 0x000fd600078ec0ff */
[----:B------:R-:W-:Y:S05]  /*0750*/  @P0 BRA `(.L_x_14) ;  /* 0x0000000c000c0947 */ /* 0x000fea0003800000 */
[----:B------:R-:W0:Y:S01]  /*0760*/  LDCU.128 UR8, c[0x0][0x380] ;  /* 0x00007000ff0877ac */ /* 0x000e220008000c00 */
[----:B------:R-:W-:Y:S01]  /*0770*/  LOP3.LUT R19, R19, 0xfffffff8, RZ, 0xc0, !PT ;  /* 0xfffffff813137812 */ /* 0x000fe200078ec0ff */
[----:B------:R-:W-:-:S03]  /*0780*/  IMAD R17, R2, R5, UR12 ;  /* 0x0000000c02117e24 */ /* 0x000fc6000f8e0205 */
[----:B------:R-:W-:Y:S01]  /*0790*/  IADD3 R19, PT, PT, -R19, RZ, RZ ;  /* 0x000000ff13137210 */ /* 0x000fe20007ffe1ff */
[----:B0-----:R-:W-:Y:S02]  /*07a0*/  UIADD3 UR6, UP0, UPT, UR8, 0x10, URZ ;  /* 0x0000001008067890 */ /* 0x001fe4000ff1e0ff */
[----:B------:R-:W-:Y:S02]  /*07b0*/  UIADD3 UR4, UP1, UPT, UR10, 0x10, URZ ;  /* 0x000000100a047890 */ /* 0x000fe4000ff3e0ff */
[----:B------:R-:W-:Y:S02]  /*07c0*/  UIADD3.X UR7, UPT, UPT, URZ, UR9, URZ, UP0, !UPT ;  /* 0x00000009ff077290 */ /* 0x000fe400087fe4ff */
[----:B------:R-:W-:-:S12]  /*07d0*/  UIADD3.X UR5, UPT, UPT, URZ, UR11, URZ, UP1, !UPT ;  /* 0x0000000bff057290 */ /* 0x000fd80008ffe4ff */
.L_x_39:
[----:B------:R-:W-:Y:S02]  /*07e0*/  MOV R8, UR6 ;  /* 0x0000000600087c02 */ /* 0x000fe40008000f00 */
[----:B------:R-:W-:-:S03]  /*07f0*/  MOV R9, UR7 ;  /* 0x0000000700097c02 */ /* 0x000fc60008000f00 */
[----:B------:R-:W-:-:S05]  /*0800*/  IMAD.WIDE R8, R17, 0x4, R8 ;  /* 0x0000000411087825 */ /* 0x000fca00078e0208 */
[----:B------:R-:W2:Y:S01]  /*0810*/  LDG.E R0, desc[UR14][R8.64+-0x10] ;  /* 0xfffff00e08007981 */ /* 0x000ea2000c1e1900 */
[----:B0-----:R-:W-:Y:S01]  /*0820*/  MOV R11, UR5 ;  /* 0x00000005000b7c02 */ /* 0x001fe20008000f00 */
[----:B------:R-:W-:Y:S01]  /*0830*/  IMAD.U32 R10, RZ, RZ, UR4 ;  /* 0x00000004ff0a7e24 */ /* 0x000fe2000f8e00ff */
[----:B------:R-:W-:Y:S01]  /*0840*/  IADD3 R19, PT, PT, R19, 0x8, RZ ;  /* 0x0000000813137810 */ /* 0x000fe20007ffe0ff */
[----:B------:R-:W-:Y:S02]  /*0850*/  BSSY.RECONVERGENT B1, `(.L_x_15) ;  /* 0x0000015000017945 */ /* 0x000fe40003800200 */
[----:B------:R-:W-:Y:S01]  /*0860*/  IMAD.WIDE R10, R17, 0x4, R10 ;  /* 0x00000004110a7825 */ /* 0x000fe200078e020a */
[----:B------:R-:W-:-:S03]  /*0870*/  ISETP.NE.AND P3, PT, R19, RZ, PT ;  /* 0x000000ff1300720c */ /* 0x000fc60003f65270 */
        /* <DEDUP_REMOVED lines=10> */
[----:B------:R-:W-:Y:S02]  /*0920*/  MOV R0, R4 ;  /* 0x0000000400007202 */ /* 0x000fe40000000f00 */
[----:B------:R-:W-:-:S07]  /*0930*/  MOV R4, 0x950 ;  /* 0x0000095000047802 */ /* 0x000fce0000000f00 */
[----:B------:R-:W-:Y:S05]  /*0940*/  CALL.REL.NOINC `($__internal_0_$__cuda_sm20_rcp_rn_f32_slowpath) ;  /* 0x00000014007c7944 */ /* 0x000fea0003c00000 */
[----:B------:R-:W-:Y:S05]  /*0950*/  BRA `(.L_x_17) ;  /* 0x0000000000107947 */ /* 0x000fea0003800000 */
.L_x_16:
[----:B------:R-:W0:Y:S02]  /*0960*/  MUFU.RCP R5, R4 ;  /* 0x0000000400057308 */ /* 0x000e240000001000 */
[----:B0-----:R-:W-:-:S04]  /*0970*/  FFMA R0, R4, R5, -1 ;  /* 0xbf80000004007423 */ /* 0x001fc80000000005 */
[----:B------:R-:W-:-:S04]  /*0980*/  FADD.FTZ R0, -R0, -RZ ;  /* 0x800000ff00007221 */ /* 0x000fc80000010100 */
[----:B------:R-:W-:-:S07]  /*0990*/  FFMA R5, R5, R0, R5 ;  /* 0x0000000005057223 */ /* 0x000fce0000000005 */
.L_x_17:
[----:B------:R-:W-:Y:S05]  /*09a0*/  BSYNC.RECONVERGENT B1 ;  /* 0x0000000000017941 */ /* 0x000fea0003800200 */
.L_x_15:
[----:B------:R0:W-:Y:S04]  /*09b0*/  STG.E desc[UR14][R10.64+-0x10], R5 ;  /* 0xfffff0050a007986 */ /* 0x0001e8000c10190e */
[----:B------:R-:W2:Y:S01]  /*09c0*/  LDG.E R0, desc[UR14][R8.64+-0xc] ;  /* 0xfffff40e08007981 */ /* 0x000ea2000c1e1900 */
[----:B------:R-:W-:Y:S01]  /*09d0*/  BSSY.RECONVERGENT B1, `(.L_x_18) ;  /* 0x0000013000017945 */ /* 0x000fe20003800200 */
[----:B--2---:R-:W-:-:S05]  /*09e0*/  FMUL R0, R0, -1.4426950216293334961 ;  /* 0xbfb8aa3b00007820 */ /* 0x004fca0000400000 */
[----:B------:R-:W-:-:S13]  /*09f0*/  FSETP.GEU.AND P0, PT, R0, -126, PT ;  /* 0xc2fc00000000780b */ /* 0x000fda0003f0e000 */
[----:B------:R-:W-:-:S04]  /*0a00*/  @!P0 FMUL R0, R0, 0.5 ;  /* 0x3f00000000008820 */ /* 0x000fc80000400000 */
[----:B------:R-:W1:Y:S02]  /*0a10*/  MUFU.EX2 R3, R0 ;  /* 0x0000000000037308 */ /* 0x000e640000000800 */
[----:B-1----:R-:W-:-:S04]  /*0a20*/  @!P0 FMUL R3, R3, R3 ;  /* 0x0000000303038220 */ /* 0x002fc80000400000 */
[----:B------:R-:W-:-:S05]  /*0a30*/  FADD R4, R3, 1 ;  /* 0x3f80000003047421 */ /* 0x000fca0000000000 */
[----:B------:R-:W-:-:S04]  /*0a40*/  IADD3 R3, PT, PT, R4, 0x1800000, RZ ;  /* 0x0180000004037810 */ /* 0x000fc80007ffe0ff */
[----:B------:R-:W-:-:S04]  /*0a50*/  LOP3.LUT R3, R3, 0x7f800000, RZ, 0xc0, !PT ;  /* 0x7f80000003037812 */ /* 0x000fc800078ec0ff */
[----:B------:R-:W-:-:S13]  /*0a60*/  ISETP.GT.U32.AND P0, PT, R3, 0x1ffffff, PT ;  /* 0x01ffffff0300780c */ /* 0x000fda0003f04070 */
[----:B0-----:R-:W-:Y:S05]  /*0a70*/  @P0 BRA `(.L_x_19) ;  /* 0x0000000000100947 */ /* 0x001fea0003800000 */
[----:B------:R-:W-:Y:S02]  /*0a80*/  MOV R0, R4 ;  /* 0x0000000400007202 */ /* 0x000fe40000000f00 */
[----:B------:R-:W-:-:S07]  /*0a90*/  MOV R4, 0xab0 ;  /* 0x00000ab000047802 */ /* 0x000fce0000000f00 */
[----:B------:R-:W-:Y:S05]  /*0aa0*/  CALL.REL.NOINC `($__internal_0_$__cuda_sm20_rcp_rn_f32_slowpath) ;  /* 0x0000001400247944 */ /* 0x000fea0003c00000 */
[----:B------:R-:W-:Y:S05]  /*0ab0*/  BRA `(.L_x_20) ;  /* 0x0000000000107947 */ /* 0x000fea0003800000 */
.L_x_19:
[----:B------:R-:W0:Y:S02]  /*0ac0*/  MUFU.RCP R5, R4 ;  /* 0x0000000400057308 */ /* 0x000e240000001000 */
[----:B0-----:R-:W-:-:S04]  /*0ad0*/  FFMA R0, R4, R5, -1 ;  /* 0xbf80000004007423 */ /* 0x001fc80000000005 */
[----:B------:R-:W-:-:S04]  /*0ae0*/  FADD.FTZ R0, -R0, -RZ ;  /* 0x800000ff00007221 */ /* 0x000fc80000010100 */
[----:B------:R-:W-:-:S07]  /*0af0*/  FFMA R5, R5, R0, R5 ;  /* 0x0000000005057223 */ /* 0x000fce0000000005 */
.L_x_20:
[----:B------:R-:W-:Y:S05]  /*0b00*/  BSYNC.RECONVERGENT B1 ;  /* 0x0000000000017941 */ /* 0x000fea0003800200 */
.L_x_18:
        /* <DEDUP_REMOVED lines=17> */
.L_x_22:
[----:B------:R-:W0:Y:S02]  /*0c20*/  MUFU.RCP R5, R4 ;  /* 0x0000000400057308 */ /* 0x000e240000001000 */
[----:B0-----:R-:W-:-:S04]  /*0c30*/  FFMA R0, R4, R5, -1 ;  /* 0xbf80000004007423 */ /* 0x001fc80000000005 */
[----:B------:R-:W-:-:S04]  /*0c40*/  FADD.FTZ R0, -R0, -RZ ;  /* 0x800000ff00007221 */ /* 0x000fc80000010100 */
[----:B------:R-:W-:-:S07]  /*0c50*/  FFMA R5, R5, R0, R5 ;  /* 0x0000000005057223 */ /* 0x000fce0000000005 */
.L_x_23:
[----:B------:R-:W-:Y:S05]  /*0c60*/  BSYNC.RECONVERGENT B1 ;  /* 0x0000000000017941 */ /* 0x000fea0003800200 */
.L_x_21:
        /* <DEDUP_REMOVED lines=8> */
[----:B------:R-:W-:-:S04]  /*0cf0*/  FADD R4, R3, 1 ;  /* 0x3f80000003047421 */ /* 0x000fc80000000000 */
[----:B------:R-:W-:-:S05]  /*0d00*/  VIADD R3, R4, 0x1800000 ;  /* 0x0180000004037836 */ /* 0x000fca0000000000 */
[----:B------:R-:W-:-:S04]  /*0d10*/  LOP3.LUT R3, R3, 0x7f800000, RZ, 0xc0, !PT ;  /* 0x7f80000003037812 */ /* 0x000fc800078ec0ff */
[----:B------:R-:W-:-:S13]  /*0d20*/  ISETP.GT.U32.AND P0, PT, R3, 0x1ffffff, PT ;  /* 0x01ffffff0300780c */ /* 0x000fda0003f04070 */
[----:B0-----:R-:W-:Y:S05]  /*0d30*/  @P0 BRA `(.L_x_25) ;  /* 0x0000000000100947 */ /* 0x001fea0003800000 */
[----:B------:R-:W-:Y:S02]  /*0d40*/  MOV R0, R4 ;  /* 0x0000000400007202 */ /* 0x000fe40000000f00 */
[----:B------:R-:W-:-:S07]  /*0d50*/  MOV R4, 0xd70 ;  /* 0x00000d7000047802 */ /* 0x000fce0000000f00 */
[----:B------:R-:W-:Y:S05]  /*0d60*/  CALL.REL.NOINC `($__internal_0_$__cuda_sm20_rcp_rn_f32_slowpath) ;  /* 0x0000001000747944 */ /* 0x000fea0003c00000 */
[----:B------:R-:W-:Y:S05]  /*0d70*/  BRA `(.L_x_26) ;  /* 0x0000000000107947 */ /* 0x000fea0003800000 */
.L_x_25:
[----:B------:R-:W0:Y:S02]  /*0d80*/  MUFU.RCP R5, R4 ;  /* 0x0000000400057308 */ /* 0x000e240000001000 */
[----:B0-----:R-:W-:-:S04]  /*0d90*/  FFMA R0, R4, R5, -1 ;  /* 0xbf80000004007423 */ /* 0x001fc80000000005 */
[----:B------:R-:W-:-:S04]  /*0da0*/  FADD.FTZ R0, -R0, -RZ ;  /* 0x800000ff00007221 */ /* 0x000fc80000010100 */
[----:B------:R-:W-:-:S07]  /*0db0*/  FFMA R5, R5, R0, R5 ;  /* 0x0000000005057223 */ /* 0x000fce0000000005 */
.L_x_26:
[----:B------:R-:W-:Y:S05]  /*0dc0*/  BSYNC.RECONVERGENT B1 ;  /* 0x0000000000017941 */ /* 0x000fea0003800200 */
.L_x_24:
        /* <DEDUP_REMOVED lines=17> */
.L_x_28:
[----:B------:R-:W0:Y:S02]  /*0ee0*/  MUFU.RCP R5, R4 ;  /* 0x0000000400057308 */ /* 0x000e240000001000 */
[----:B0-----:R-:W-:-:S04]  /*0ef0*/  FFMA R0, R4, R5, -1 ;  /* 0xbf80000004007423 */ /* 0x001fc80000000005 */
[----:B------:R-:W-:-:S04]  /*0f00*/  FADD.FTZ R0, -R0, -RZ ;  /* 0x800000ff00007221 */ /* 0x000fc80000010100 */
[----:B------:R-:W-:-:S07]  /*0f10*/  FFMA R5, R5, R0, R5 ;  /* 0x0000000005057223 */ /* 0x000fce0000000005 */
.L_x_29:
[----:B------:R-:W-:Y:S05]  /*0f20*/  BSYNC.RECONVERGENT B1 ;  /* 0x0000000000017941 */ /* 0x000fea0003800200 */
.L_x_27:
        /* <DEDUP_REMOVED lines=17> */
.L_x_31:
[----:B------:R-:W0:Y:S02]  /*1040*/  MUFU.RCP R5, R4 ;  /* 0x0000000400057308 */ /* 0x000e240000001000 */
[----:B0-----:R-:W-:-:S04]  /*1050*/  FFMA R0, R4, R5, -1 ;  /* 0xbf80000004007423 */ /* 0x001fc80000000005 */
[----:B------:R-:W-:-:S04]  /*1060*/  FADD.FTZ R0, -R0, -RZ ;  /* 0x800000ff00007221 */ /* 0x000fc80000010100 */
[----:B------:R-:W-:-:S07]  /*1070*/  FFMA R5, R5, R0, R5 ;  /* 0x0000000005057223 */ /* 0x000fce0000000005 */
.L_x_32:
[----:B------:R-:W-:Y:S05]  /*1080*/  BSYNC.RECONVERGENT B1 ;  /* 0x0000000000017941 */ /* 0x000fea0003800200 */
.L_x_30:
        /* <DEDUP_REMOVED lines=13> */
[----:B------:R-:W-:Y:S01]  /*1160*/  IMAD.MOV.U32 R0, RZ, RZ, R4 ;  /* 0x000000ffff007224 */ /* 0x000fe200078e0004 */
[----:B------:R-:W-:-:S07]  /*1170*/  MOV R4, 0x1190 ;  /* 0x0000119000047802 */ /* 0x000fce0000000f00 */
[----:B------:R-:W-:Y:S05]  /*1180*/  CALL.REL.NOINC `($__internal_0_$__cuda_sm20_rcp_rn_f32_slowpath) ;  /* 0x0000000c006c7944 */ /* 0x000fea0003c00000 */
[----:B------:R-:W-:Y:S05]  /*1190*/  BRA `(.L_x_35) ;  /* 0x0000000000107947 */ /* 0x000fea0003800000 */
.L_x_34:
[----:B------:R-:W0:Y:S02]  /*11a0*/  MUFU.RCP R5, R4 ;  /* 0x0000000400057308 */ /* 0x000e240000001000 */
[----:B0-----:R-:W-:-:S04]  /*11b0*/  FFMA R0, R4, R5, -1 ;  /* 0xbf80000004007423 */ /* 0x001fc80000000005 */
[----:B------:R-:W-:-:S04]  /*11c0*/  FADD.FTZ R0, -R0, -RZ ;  /* 0x800000ff00007221 */ /* 0x000fc80000010100 */
[----:B------:R-:W-:-:S07]  /*11d0*/  FFMA R5, R5, R0, R5 ;  /* 0x0000000005057223 */ /* 0x000fce0000000005 */
.L_x_35:
[----:B------:R-:W-:Y:S05]  /*11e0*/  BSYNC.RECONVERGENT B1 ;  /* 0x0000000000017941 */ /* 0x000fea0003800200 */
.L_x_33:
        /* <DEDUP_REMOVED lines=17> */
.L_x_37:
[----:B------:R-:W0:Y:S02]  /*1300*/  MUFU.RCP R5, R4 ;  /* 0x0000000400057308 */ /* 0x000e240000001000 */
[----:B0-----:R-:W-:-:S04]  /*1310*/  FFMA R0, R4, R5, -1 ;  /* 0xbf80000004007423 */ /* 0x001fc80000000005 */
[----:B------:R-:W-:-:S04]  /*1320*/  FADD.FTZ R0, -R0, -RZ ;  /* 0x800000ff00007221 */ /* 0x000fc80000010100 */
[----:B------:R-:W-:-:S07]  /*1330*/  FFMA R5, R5, R0, R5 ;  /* 0x0000000005057223 */ /* 0x000fce0000000005 */
.L_x_38:
[----:B------:R-:W-:Y:S05]  /*1340*/  BSYNC.RECONVERGENT B1 ;  /* 0x0000000000017941 */ /* 0x000fea0003800200 */
.L_x_36:
[----:B------:R0:W-:Y:S01]  /*1350*/  STG.E desc[UR14][R10.64+0xc], R5 ;  /* 0x00000c050a007986 */ /* 0x0001e2000c10190e */
[----:B------:R-:W-:Y:S01]  /*1360*/  UIADD3 UR12, UPT, UPT, UR12, 0x8, URZ ;  /* 0x000000080c0c7890 */ /* 0x000fe2000fffe0ff */
[----:B------:R-:W-:Y:S01]  /*1370*/  IADD3 R17, PT, PT, R17, 0x8, RZ ;  /* 0x0000000811117810 */ /* 0x000fe20007ffe0ff */
[----:B------:R-:W-:Y:S10]  /*1380*/  @P3 BRA `(.L_x_39) ;  /* 0xfffffff400143947 */ /* 0x000ff4000383ffff */
.L_x_14:
[----:B------:R-:W-:-:S13]  /*1390*/  ISETP.NE.AND P0, PT, R15, RZ, PT ;  /* 0x000000ff0f00720c */ /* 0x000fda0003f05270 */
[----:B------:R-:W-:Y:S05]  /*13a0*/  @!P0 EXIT ;  /* 0x000000000000894d */ /* 0x000fea0003800000 */
[----:B------:R-:W-:-:S13]  /*13b0*/  ISETP.GE.U32.AND P0, PT, R15, 0x4, PT ;  /* 0x000000040f00780c */ /* 0x000fda0003f06070 */
[----:B------:R-:W-:Y:S05]  /*13c0*/  @!P0 BRA `(.L_x_40) ;  /* 0x0000000400808947 */ /* 0x000fea0003800000 */
[----:B------:R-:W0:Y:S08]  /*13d0*/  LDC R3, c[0x0][0x394] ;  /* 0x0000e500ff037b82 */ /* 0x000e300000000800 */
[----:B------:R-:W1:Y:S01]  /*13e0*/  LDC.64 R8, c[0x0][0x380] ;  /* 0x0000e000ff087b82 */ /* 0x000e620000000a00 */
[----:B0-----:R-:W-:-:S04]  /*13f0*/  IMAD R10, R2, R3, UR12 ;  /* 0x0000000c020a7e24 */ /* 0x001fc8000f8e0203 */
[----:B-1----:R-:W-:-:S05]  /*1400*/  IMAD.WIDE R8, R10, 0x4, R8 ;  /* 0x000000040a087825 */ /* 0x002fca00078e0208 */
[----:B------:R-:W2:Y:S01]  /*1410*/  LDG.E R0, desc[UR14][R8.64] ;  /* 0x0000000e08007981 */ /* 0x000ea2000c1e1900 */
        /* <DEDUP_REMOVED lines=14> */
[----:B------:R-:W-:Y:S01]  /*1500*/  MOV R3, R5 ;  /* 0x0000000500037202 */ /* 0x000fe20000000f00 */
[----:B------:R-:W-:Y:S06]  /*1510*/  BRA `(.L_x_43) ;  /* 0x0000000000107947 */ /* 0x000fec0003800000 */
.L_x_42:
[----:B------:R-:W0:Y:S02]  /*1520*/  MUFU.RCP R3, R4 ;  /* 0x0000000400037308 */ /* 0x000e240000001000 */
[----:B0-----:R-:W-:-:S04]  /*1530*/  FFMA R0, R4, R3, -1 ;  /* 0xbf80000004007423 */ /* 0x001fc80000000003 */
[----:B------:R-:W-:-:S04]  /*1540*/  FADD.FTZ R0, -R0, -RZ ;  /* 0x800000ff00007221 */ /* 0x000fc80000010100 */
[----:B------:R-:W-:-:S07]  /*1550*/  FFMA R3, R3, R0, R3 ;  /* 0x0000000003037223 */ /* 0x000fce0000000003 */
.L_x_43:
[----:B------:R-:W-:Y:S05]  /*1560*/  BSYNC.RECONVERGENT B1 ;  /* 0x0000000000017941 */ /* 0x000fea0003800200 */
.L_x_41:
[----:B------:R-:W0:Y:S02]  /*1570*/  LDC.64 R4, c[0x0][0x388] ;  /* 0x0000e200ff047b82 */ /* 0x000e240000000a00 */
[----:B0-----:R-:W-:-:S05]  /*1580*/  IMAD.WIDE R10, R10, 0x4, R4 ;  /* 0x000000040a0a7825 */ /* 0x001fca00078e0204 */
        /* <DEDUP_REMOVED lines=17> */
.L_x_45:
[----:B------:R-:W0:Y:S02]  /*16a0*/  MUFU.RCP R5, R6 ;  /* 0x0000000600057308 */ /* 0x000e240000001000 */
[----:B0-----:R-:W-:-:S04]  /*16b0*/  FFMA R0, R6, R5, -1 ;  /* 0xbf80000006007423 */ /* 0x001fc80000000005 */
[----:B------:R-:W-:-:S04]  /*16c0*/  FADD.FTZ R0, -R0, -RZ ;  /* 0x800000ff00007221 */ /* 0x000fc80000010100 */
[----:B------:R-:W-:-:S07]  /*16d0*/  FFMA R5, R5, R0, R5 ;  /* 0x0000000005057223 */ /* 0x000fce0000000005 */
.L_x_46:
[----:B------:R-:W-:Y:S05]  /*16e0*/  BSYNC.RECONVERGENT B1 ;  /* 0x0000000000017941 */ /* 0x000fea0003800200 */
.L_x_44:
        /* <DEDUP_REMOVED lines=17> */
.L_x_48:
[----:B------:R-:W0:Y:S02]  /*1800*/  MUFU.RCP R5, R4 ;  /* 0x0000000400057308 */ /* 0x000e240000001000 */
[----:B0-----:R-:W-:-:S04]  /*1810*/  FFMA R0, R4, R5, -1 ;  /* 0xbf80000004007423 */ /* 0x001fc80000000005 */
[----:B------:R-:W-:-:S04]  /*1820*/  FADD.FTZ R0, -R0, -RZ ;  /* 0x800000ff00007221 */ /* 0x000fc80000010100 */
[----:B------:R-:W-:-:S07]  /*1830*/  FFMA R5, R5, R0, R5 ;  /* 0x0000000005057223 */ /* 0x000fce0000000005 */
.L_x_49:
[----:B------:R-:W-:Y:S05]  /*1840*/  BSYNC.RECONVERGENT B1 ;  /* 0x0000000000017941 */ /* 0x000fea0003800200 */
.L_x_47:
        /* <DEDUP_REMOVED lines=17> */
.L_x_51:
[----:B------:R-:W0:Y:S02]  /*1960*/  MUFU.RCP R5, R4 ;  /* 0x0000000400057308 */ /* 0x000e240000001000 */
[----:B0-----:R-:W-:-:S04]  /*1970*/  FFMA R0, R4, R5, -1 ;  /* 0xbf80000004007423 */ /* 0x001fc80000000005 */
[----:B------:R-:W-:-:S04]  /*1980*/  FADD.FTZ R0, -R0, -RZ ;  /* 0x800000ff00007221 */ /* 0x000fc80000010100 */
[----:B------:R-:W-:-:S07]  /*1990*/  FFMA R5, R5, R0, R5 ;  /* 0x0000000005057223 */ /* 0x000fce0000000005 */
.L_x_52:
[----:B------:R-:W-:Y:S05]  /*19a0*/  BSYNC.RECONVERGENT B1 ;  /* 0x0000000000017941 */ /* 0x000fea0003800200 */
.L_x_50:
[----:B------:R1:W-:Y:S01]  /*19b0*/  STG.E desc[UR14][R10.64+0xc], R5 ;  /* 0x00000c050a007986 */ /* 0x0003e2000c10190e */
[----:B------:R-:W-:-:S12]  /*19c0*/  UIADD3 UR12, UPT, UPT, UR12, 0x4, URZ ;  /* 0x000000040c0c7890 */ /* 0x000fd8000fffe0ff */
.L_x_40:
[----:B------:R-:W-:-:S13]  /*19d0*/  ISETP.NE.AND P0, PT, R16, 0x1, PT ;  /* 0x000000011000780c */ /* 0x000fda0003f05270 */
[----:B------:R-:W-:Y:S05]  /*19e0*/  @!P0 BRA `(.L_x_53) ;  /* 0x0000000000d08947 */ /* 0x000fea0003800000 */
[----:B------:R-:W0:Y:S08]  /*19f0*/  LDC R3, c[0x0][0x394] ;  /* 0x0000e500ff037b82 */ /* 0x000e300000000800 */
[----:B------:R-:W2:Y:S01]  /*1a00*/  LDC.64 R8, c[0x0][0x380] ;  /* 0x0000e000ff087b82 */ /* 0x000ea20000000a00 */
[----:B01----:R-:W-:-:S04]  /*1a10*/  IMAD R10, R2, R3, UR12 ;  /* 0x0000000c020a7e24 */ /* 0x003fc8000f8e0203 */
[----:B--2---:R-:W-:-:S05]  /*1a20*/  IMAD.WIDE R8, R10, 0x4, R8 ;  /* 0x000000040a087825 */ /* 0x004fca00078e0208 */
        /* <DEDUP_REMOVED lines=17> */
.L_x_55:
[----:B------:R-:W0:Y:S02]  /*1b40*/  MUFU.RCP R3, R4 ;  /* 0x0000000400037308 */ /* 0x000e240000001000 */
[----:B0-----:R-:W-:-:S04]  /*1b50*/  FFMA R0, R4, R3, -1 ;  /* 0xbf80000004007423 */ /* 0x001fc80000000003 */
[----:B------:R-:W-:-:S04]  /*1b60*/  FADD.FTZ R0, -R0, -RZ ;  /* 0x800000ff00007221 */ /* 0x000fc80000010100 */
[----:B------:R-:W-:-:S07]  /*1b70*/  FFMA R3, R3, R0, R3 ;  /* 0x0000000003037223 */ /* 0x000fce0000000003 */
.L_x_56:
[----:B------:R-:W-:Y:S05]  /*1b80*/  BSYNC.RECONVERGENT B1 ;  /* 0x0000000000017941 */ /* 0x000fea0003800200 */
.L_x_54:
        /* <DEDUP_REMOVED lines=19> */
.L_x_58:
[----:B------:R-:W0:Y:S02]  /*1cc0*/  MUFU.RCP R5, R6 ;  /* 0x0000000600057308 */ /* 0x000e240000001000 */
[----:B0-----:R-:W-:-:S04]  /*1cd0*/  FFMA R0, R6, R5, -1 ;  /* 0xbf80000006007423 */ /* 0x001fc80000000005 */
[----:B------:R-:W-:-:S04]  /*1ce0*/  FADD.FTZ R0, -R0, -RZ ;  /* 0x800000ff00007221 */ /* 0x000fc80000010100 */
[----:B------:R-:W-:-:S07]  /*1cf0*/  FFMA R5, R5, R0, R5 ;  /* 0x0000000005057223 */ /* 0x000fce0000000005 */
.L_x_59:
[----:B------:R-:W-:Y:S05]  /*1d00*/  BSYNC.RECONVERGENT B1 ;  /* 0x0000000000017941 */ /* 0x000fea0003800200 */
.L_x_57:
[----:B------:R2:W-:Y:S01]  /*1d10*/  STG.E desc[UR14][R10.64+0x4], R5 ;  /* 0x000004050a007986 */ /* 0x0005e2000c10190e */
[----:B------:R-:W-:-:S12]  /*1d20*/  UIADD3 UR12, UPT, UPT, UR12, 0x2, URZ ;  /* 0x000000020c0c7890 */ /* 0x000fd8000fffe0ff */
.L_x_53:
[----:B------:R-:W3:Y:S02]  /*1d30*/  LDC R3, c[0x0][0x394] ;  /* 0x0000e500ff037b82 */ /* 0x000ee40000000800 */
[----:B---3--:R-:W-:-:S04]  /*1d40*/  LOP3.LUT R0, R3, 0x1, RZ, 0xc0, !PT ;  /* 0x0000000103007812 */ /* 0x008fc800078ec0ff */
[----:B------:R-:W-:-:S13]  /*1d50*/  ISETP.NE.U32.AND P0, PT, R0, 0x1, PT ;  /* 0x000000010000780c */ /* 0x000fda0003f05070 */
[----:B------:R-:W-:Y:S05]  /*1d60*/  @P0 EXIT ;  /* 0x000000000000094d */ /* 0x000fea0003800000 */
[----:B012---:R-:W0:Y:S01]  /*1d70*/  LDC.64 R4, c[0x0][0x380] ;  /* 0x0000e000ff047b82 */ /* 0x007e220000000a00 */
[----:B------:R-:W-:-:S04]  /*1d80*/  IMAD R2, R2, R3, UR12 ;  /* 0x0000000c02027e24 */ /* 0x000fc8000f8e0203 */
[----:B0-----:R-:W-:-:S06]  /*1d90*/  IMAD.WIDE R4, R2, 0x4, R4 ;  /* 0x0000000402047825 */ /* 0x001fcc00078e0204 */
        /* <DEDUP_REMOVED lines=17> */
.L_x_61:
[----:B------:R-:W0:Y:S02]  /*1eb0*/  MUFU.RCP R7, R6 ;  /* 0x0000000600077308 */ /* 0x000e240000001000 */
[----:B0-----:R-:W-:-:S04]  /*1ec0*/  FFMA R0, R6, R7, -1 ;  /* 0xbf80000006007423 */ /* 0x001fc80000000007 */
[----:B------:R-:W-:-:S04]  /*1ed0*/  FADD.FTZ R0, -R0, -RZ ;  /* 0x800000ff00007221 */ /* 0x000fc80000010100 */
[----:B------:R-:W-:-:S07]  /*1ee0*/  FFMA R7, R7, R0, R7 ;  /* 0x0000000007077223 */ /* 0x000fce0000000007 */
.L_x_62:
[----:B------:R-:W-:Y:S05]  /*1ef0*/  BSYNC.RECONVERGENT B1 ;  /* 0x0000000000017941 */ /* 0x000fea0003800200 */
.L_x_60:
[----:B------:R-:W0:Y:S02]  /*1f00*/  LDC.64 R4, c[0x0][0x388] ;  /* 0x0000e200ff047b82 */ /* 0x000e240000000a00 */
[----:B0-----:R-:W-:-:S05]  /*1f10*/  IMAD.WIDE R2, R2, 0x4, R4 ;  /* 0x0000000402027825 */ /* 0x001fca00078e0204 */
[----:B------:R-:W-:Y:S01]  /*1f20*/  STG.E desc[UR14][R2.64], R7 ;  /* 0x0000000702007986 */ /* 0x000fe2000c10190e */
[----:B------:R-:W-:Y:S05]  /*1f30*/  EXIT ;  /* 0x000000000000794d */ /* 0x000fea0003800000 */
        .weak           $__internal_0_$__cuda_sm20_rcp_rn_f32_slowpath
        .type           $__internal_0_$__cuda_sm20_rcp_rn_f32_slowpath,@function
        .size           $__internal_0_$__cuda_sm20_rcp_rn_f32_slowpath,(.L_x_68 - $__internal_0_$__cuda_sm20_rcp_rn_f32_slowpath)
$__internal_0_$__cuda_sm20_rcp_rn_f32_slowpath:
[----:B------:R-:W-:Y:S01]  /*1f40*/  SHF.L.U32 R3, R0, 0x1, RZ ;  /* 0x0000000100037819 */ /* 0x000fe200000006ff */
[----:B------:R-:W-:Y:S03]  /*1f50*/  BSSY.RECONVERGENT B0, `(.L_x_63) ;  /* 0x0000030000007945 */ /* 0x000fe60003800200 */
[----:B------:R-:W-:-:S04]  /*1f60*/  SHF.R.U32.HI R3, RZ, 0x18, R3 ;  /* 0x00000018ff037819 */ /* 0x000fc80000011603 */
[----:B------:R-:W-:-:S13]  /*1f70*/  ISETP.NE.U32.AND P0, PT, R3, RZ, PT ;  /* 0x000000ff0300720c */ /* 0x000fda0003f05070 */
[----:B------:R-:W-:Y:S05]  /*1f80*/  @P0 BRA `(.L_x_64) ;  /* 0x0000000000280947 */ /* 0x000fea0003800000 */
[----:B------:R-:W-:-:S04]  /*1f90*/  SHF.L.U32 R3, R0, 0x1, RZ ;  /* 0x0000000100037819 */ /* 0x000fc800000006ff */
[----:B------:R-:W-:-:S13]  /*1fa0*/  ISETP.NE.AND P0, PT, R3, RZ, PT ;  /* 0x000000ff0300720c */ /* 0x000fda0003f05270 */
[----:B------:R-:W-:Y:S01]  /*1fb0*/  @P0 FFMA R3, R0, 1.84467440737095516160e+19, RZ ;  /* 0x5f80000000030823 */ /* 0x000fe200000000ff */
[----:B------:R-:W-:Y:S08]  /*1fc0*/  @!P0 MUFU.RCP R5, R0 ;  /* 0x0000000000058308 */ /* 0x000ff00000001000 */
[----:B------:R-:W0:Y:S02]  /*1fd0*/  @P0 MUFU.RCP R6, R3 ;  /* 0x0000000300060308 */ /* 0x000e240000001000 */
[----:B0-----:R-:W-:-:S04]  /*1fe0*/  @P0 FFMA R7, R3, R6, -1 ;  /* 0xbf80000003070423 */ /* 0x001fc80000000006 */
[----:B------:R-:W-:-:S04]  /*1ff0*/  @P0 FADD.FTZ R7, -R7, -RZ ;  /* 0x800000ff07070221 */ /* 0x000fc80000010100 */
[----:B------:R-:W-:-:S04]  /*2000*/  @P0 FFMA R7, R6, R7, R6 ;  /* 0x0000000706070223 */ /* 0x000fc80000000006 */
[----:B------:R-:W-:Y:S01]  /*2010*/  @P0 FFMA R5, R7, 1.84467440737095516160e+19, RZ ;  /* 0x5f80000007050823 */ /* 0x000fe200000000ff */
[----:B------:R-:W-:Y:S06]  /*2020*/  BRA `(.L_x_65) ;  /* 0x0000000000887947 */ /* 0x000fec0003800000 */
.L_x_64:
[----:B------:R-:W-:-:S04]  /*2030*/  IADD3 R5, PT, PT, R3, -0xfd, RZ ;  /* 0xffffff0303057810 */ /* 0x000fc80007ffe0ff */
[----:B------:R-:W-:-:S13]  /*2040*/  ISETP.GT.U32.AND P0, PT, R5, 0x1, PT ;  /* 0x000000010500780c */ /* 0x000fda0003f04070 */
[----:B------:R-:W-:Y:S05]  /*2050*/  @P0 BRA `(.L_x_66) ;  /* 0x0000000000780947 */ /* 0x000fea0003800000 */
[----:B------:R-:W-:Y:S01]  /*2060*/  LOP3.LUT R18, R0, 0x7fffff, RZ, 0xc0, !PT ;  /* 0x007fffff00127812 */ /* 0x000fe200078ec0ff */
[----:B------:R-:W-:-:S03]  /*2070*/  IMAD.MOV.U32 R12, RZ, RZ, 0x3 ;  /* 0x00000003ff0c7424 */ /* 0x000fc600078e00ff */
[----:B------:R-:W-:Y:S02]  /*2080*/  LOP3.LUT R18, R18, 0x3f800000, RZ, 0xfc, !PT ;  /* 0x3f80000012127812 */ /* 0x000fe400078efcff */
[----:B------:R-:W-:Y:S02]  /*2090*/  SHF.L.U32 R12, R12, R5, RZ ;  /* 0x000000050c0c7219 */ /* 0x000fe400000006ff */
[----:B------:R-:W0:Y:S02]  /*20a0*/  MUFU.RCP R7, R18 ;  /* 0x0000001200077308 */ /* 0x000e240000001000 */
[----:B0-----:R-:W-:-:S04]  /*20b0*/  FFMA R14, R18, R7, -1 ;  /* 0xbf800000120e7423 */ /* 0x001fc80000000007 */
[----:B------:R-:W-:-:S04]  /*20c0*/  FADD.FTZ R14, -R14, -RZ ;  /* 0x800000ff0e0e7221 */ /* 0x000fc80000010100 */
[CCC-:B------:R-:W-:Y:S01]  /*20d0*/  FFMA.RM R6, R7.reuse, R14.reuse, R7.reuse ;  /* 0x0000000e07067223 */ /* 0x1c0fe20000004007 */
[----:B------:R-:W-:-:S04]  /*20e0*/  FFMA.RP R7, R7, R14, R7 ;  /* 0x0000000e07077223 */ /* 0x000fc80000008007 */
[C---:B------:R-:W-:Y:S02]  /*20f0*/  LOP3.LUT R13, R6.reuse, 0x7fffff, RZ, 0xc0, !PT ;  /* 0x007fffff060d7812 */ /* 0x040fe400078ec0ff */
[----:B------:R-:W-:Y:S02]  /*2100*/  FSETP.NEU.FTZ.AND P0, PT, R6, R7, PT ;  /* 0x000000070600720b */ /* 0x000fe40003f1d000 */
[----:B------:R-:W-:Y:S02]  /*2110*/  LOP3.LUT R13, R13, 0x800000, RZ, 0xfc, !PT ;  /* 0x008000000d0d7812 */ /* 0x000fe400078efcff */
[----:B------:R-:W-:Y:S02]  /*2120*/  SEL R6, RZ, 0xffffffff, !P0 ;  /* 0xffffffffff067807 */ /* 0x000fe40004000000 */
[----:B------:R-:W-:Y:S02]  /*2130*/  LOP3.LUT R12, R12, R13, RZ, 0xc0, !PT ;  /* 0x0000000d0c0c7212 */ /* 0x000fe400078ec0ff */
[----:B------:R-:W-:-:S02]  /*2140*/  IADD3 R6, PT, PT, -R6, RZ, RZ ;  /* 0x000000ff06067210 */ /* 0x000fc40007ffe1ff */
[-C--:B------:R-:W-:Y:S02]  /*2150*/  SHF.R.U32.HI R12, RZ, R5.reuse, R12 ;  /* 0x00000005ff0c7219 */ /* 0x080fe4000001160c */
[----:B------:R-:W-:Y:S02]  /*2160*/  LOP3.LUT P1, RZ, R6, R5, R13, 0xf8, !PT ;  /* 0x0000000506ff7212 */ /* 0x000fe4000782f80d */
[C---:B------:R-:W-:Y:S02]  /*2170*/  LOP3.LUT P0, RZ, R12.reuse, 0x1, RZ, 0xc0, !PT ;  /* 0x000000010cff7812 */ /* 0x040fe4000780c0ff */
[----:B------:R-:W-:Y:S02]  /*2180*/  LOP3.LUT P2, RZ, R12, 0x2, RZ, 0xc0, !PT ;  /* 0x000000020cff7812 */ /* 0x000fe4000784c0ff */
[----:B------:R-:W-:Y:S02]  /*2190*/  IADD3 R6, PT, PT, R3, -0xfc, RZ ;  /* 0xffffff0403067810 */ /* 0x000fe40007ffe0ff */
[----:B------:R-:W-:-:S02]  /*21a0*/  PLOP3.LUT P0, PT, P0, P1, P2, 0xe0, 0x0 ;  /* 0x000000000000781c */ /* 0x000fc40000703c20 */
[----:B------:R-:W-:Y:S02]  /*21b0*/  LOP3.LUT P1, RZ, R0, 0x7fffff, RZ, 0xc0, !PT ;  /* 0x007fffff00ff7812 */ /* 0x000fe4000782c0ff */
[----:B------:R-:W-:-:S04]  /*21c0*/  SEL R5, RZ, 0x1, !P0 ;  /* 0x00000001ff057807 */ /* 0x000fc80004000000 */
[----:B------:R-:W-:-:S04]  /*21d0*/  IADD3 R5, PT, PT, -R5, RZ, RZ ;  /* 0x000000ff05057210 */ /* 0x000fc80007ffe1ff */
[----:B------:R-:W-:Y:S02]  /*21e0*/  ISETP.GE.AND P0, PT, R5, RZ, PT ;  /* 0x000000ff0500720c */ /* 0x000fe40003f06270 */
[----:B------:R-:W-:-:S11]  /*21f0*/  SHF.R.U32.HI R5, RZ, R6, R13 ;  /* 0x00000006ff057219 */ /* 0x000fd6000001160d */
[----:B------:R-:W-:-:S04]  /*2200*/  @!P0 IADD3 R5, PT, PT, R5, 0x1, RZ ;  /* 0x0000000105058810 */ /* 0x000fc80007ffe0ff */
[----:B------:R-:W-:-:S04]  /*2210*/  @!P1 SHF.L.U32 R5, R5, 0x1, RZ ;  /* 0x0000000105059819 */ /* 0x000fc800000006ff */
[----:B------:R-:W-:Y:S01]  /*2220*/  LOP3.LUT R5, R5, 0x80000000, R0, 0xf8, !PT ;  /* 0x8000000005057812 */ /* 0x000fe200078ef800 */
[----:B------:R-:W-:Y:S06]  /*2230*/  BRA `(.L_x_65) ;  /* 0x0000000000047947 */ /* 0x000fec0003800000 */
.L_x_66:
[----:B------:R0:W1:Y:S02]  /*2240*/  MUFU.RCP R5, R0 ;  /* 0x0000000000057308 */ /* 0x0000640000001000 */
.L_x_65:
[----:B------:R-:W-:Y:S05]  /*2250*/  BSYNC.RECONVERGENT B0 ;  /* 0x0000000000007941 */ /* 0x000fea0003800200 */
.L_x_63:
[----:B------:R-:W-:Y:S01]  /*2260*/  HFMA2 R7, -RZ, RZ, 0, 0 ;  /* 0x00000000ff077431 */ /* 0x000fe200000001ff */
[----:B------:R-:W-:-:S04]  /*2270*/  MOV R6, R4 ;  /* 0x0000000400067202 */ /* 0x000fc80000000f00 */
[----:B01----:R-:W-:Y:S05]  /*2280*/  RET.REL.NODEC R6 `(_Z14sigmoid_float4PfS_ii) ;  /* 0xffffffdc065c7950 */ /* 0x003fea0003c3ffff */
.L_x_67:
[----:B------:R-:W-:-:S00]  /*2290*/  BRA `(.L_x_67) ;  /* 0xfffffffc00fc7947 */ /* 0x000fc0000383ffff */
[----:B------:R-:W-:-:S00]  /*22a0*/  NOP ;  /* 0x0000000000007918 */ /* 0x000fc00000000000 */
        /* <DEDUP_REMOVED lines=13> */
.L_x_68:


//--------------------- .nv.shared.reserved.0     --------------------------
	.section	.nv.shared.reserved.0,"aw",@nobits
	.weak		__nv_reservedSMEM_offset_0_alias
	.size		__nv_reservedSMEM_offset_0_alias, 0, 64
	.other		__nv_reservedSMEM_offset_0_alias,@"STO_CUDA_RESERVED_SHARED STV_DEFAULT"
__nv_reservedSMEM_offset_0_alias:
	.zero		0
	.zero		64


//--------------------- .nv.constant0._Z14sigmoid_float4PfS_ii --------------------------
	.section	.nv.constant0._Z14sigmoid_float4PfS_ii,"a",@progbits
	.sectionflags	@""
	.align	4
.nv.constant0._Z14sigmoid_float4PfS_ii:
	.zero		920


//--------------------- SYMBOLS --------------------------

	.type		.nv.reservedSmem.offset0,@object
	.size		.nv.reservedSmem.offset0,0x4
